//
// Generated by NVIDIA NVVM Compiler
//
// Compiler Build ID: CL-36424714
// Cuda compilation tools, release 13.0, V13.0.88
// Based on NVVM 20.0.0
//

.version 9.0
.target sm_100
.address_size 64

	// .globl	map_step_2para_1resp_kernel
// _ZZ13reduce_kernelE5cache has been demoted

.visible .entry map_step_2para_1resp_kernel(
	.param .u64 .ptr .align 1 map_step_2para_1resp_kernel_param_0,
	.param .u64 .ptr .align 1 map_step_2para_1resp_kernel_param_1,
	.param .u32 map_step_2para_1resp_kernel_param_2,
	.param .f32 map_step_2para_1resp_kernel_param_3,
	.param .f32 map_step_2para_1resp_kernel_param_4,
	.param .u32 map_step_2para_1resp_kernel_param_5
)
{
	.reg .pred 	%p<2>;
	.reg .b32 	%r<8>;
	.reg .b32 	%f<3>;
	.reg .b64 	%rd<9>;
	.reg .b64 	%fd<10>;

	ld.param.u64 	%rd1, [map_step_2para_1resp_kernel_param_0];
	ld.param.u64 	%rd2, [map_step_2para_1resp_kernel_param_1];
	ld.param.u32 	%r2, [map_step_2para_1resp_kernel_param_2];
	ld.param.f32 	%f1, [map_step_2para_1resp_kernel_param_3];
	ld.param.f32 	%f2, [map_step_2para_1resp_kernel_param_4];
	ld.param.u32 	%r3, [map_step_2para_1resp_kernel_param_5];
	mov.u32 	%r4, %tid.x;
	mov.u32 	%r5, %ctaid.x;
	mov.u32 	%r6, %ntid.x;
	mad.lo.s32 	%r1, %r5, %r6, %r4;
	setp.ge.s32 	%p1, %r1, %r3;
	@%p1 bra 	$L__BB0_2;
	cvta.to.global.u64 	%rd3, %rd1;
	cvta.to.global.u64 	%rd4, %rd2;
	mul.lo.s32 	%r7, %r2, %r1;
	mul.wide.s32 	%rd5, %r7, 8;
	add.s64 	%rd6, %rd3, %rd5;
	cvt.f64.f32 	%fd1, %f1;
	ld.global.f64 	%fd2, [%rd6];
	sub.f64 	%fd3, %fd1, %fd2;
	cvt.f64.f32 	%fd4, %f2;
	ld.global.f64 	%fd5, [%rd6+8];
	sub.f64 	%fd6, %fd4, %fd5;
	mul.f64 	%fd7, %fd6, %fd6;
	fma.rn.f64 	%fd8, %fd3, %fd3, %fd7;
	sqrt.rn.f64 	%fd9, %fd8;
	mul.wide.s32 	%rd7, %r1, 8;
	add.s64 	%rd8, %rd4, %rd7;
	st.global.f64 	[%rd8], %fd9;
$L__BB0_2:
	ret;

}
	// .globl	reduce_kernel
.visible .entry reduce_kernel(
	.param .u64 .ptr .align 1 reduce_kernel_param_0,
	.param .u64 .ptr .align 1 reduce_kernel_param_1,
	.param .u32 reduce_kernel_param_2
)
{
	.reg .pred 	%p<11>;
	.reg .b32 	%r<19>;
	.reg .b64 	%rd<10>;
	.reg .b64 	%fd<15>;
	// demoted variable
	.shared .align 8 .b8 _ZZ13reduce_kernelE5cache[2048];
	ld.param.u64 	%rd3, [reduce_kernel_param_0];
	ld.param.u64 	%rd4, [reduce_kernel_param_1];
	ld.param.u32 	%r10, [reduce_kernel_param_2];
	cvta.to.global.u64 	%rd1, %rd4;
	mov.u32 	%r1, %tid.x;
	mov.u32 	%r11, %ctaid.x;
	mov.u32 	%r18, %ntid.x;
	mad.lo.s32 	%r17, %r11, %r18, %r1;
	ld.global.f64 	%fd14, [%rd1];
	setp.ge.s32 	%p1, %r17, %r10;
	@%p1 bra 	$L__BB1_3;
	mov.u32 	%r12, %nctaid.x;
	mul.lo.s32 	%r4, %r18, %r12;
	cvta.to.global.u64 	%rd2, %rd3;
$L__BB1_2:
	mul.wide.s32 	%rd5, %r17, 8;
	add.s64 	%rd6, %rd2, %rd5;
	ld.global.f64 	%fd6, [%rd6];
	setp.lt.f64 	%p2, %fd6, %fd14;
	selp.f64 	%fd14, %fd6, %fd14, %p2;
	add.s32 	%r17, %r17, %r4;
	setp.lt.s32 	%p3, %r17, %r10;
	@%p3 bra 	$L__BB1_2;
$L__BB1_3:
	shl.b32 	%r13, %r1, 3;
	mov.u32 	%r14, _ZZ13reduce_kernelE5cache;
	add.s32 	%r7, %r14, %r13;
	st.shared.f64 	[%r7], %fd14;
	bar.sync 	0;
	setp.lt.u32 	%p4, %r18, 2;
	@%p4 bra 	$L__BB1_7;
$L__BB1_4:
	shr.u32 	%r9, %r18, 1;
	setp.ge.u32 	%p5, %r1, %r9;
	@%p5 bra 	$L__BB1_6;
	shl.b32 	%r15, %r9, 3;
	add.s32 	%r16, %r7, %r15;
	ld.shared.f64 	%fd7, [%r16];
	ld.shared.f64 	%fd8, [%r7];
	setp.lt.f64 	%p6, %fd7, %fd8;
	selp.f64 	%fd9, %fd7, %fd8, %p6;
	st.shared.f64 	[%r7], %fd9;
$L__BB1_6:
	bar.sync 	0;
	setp.gt.u32 	%p7, %r18, 3;
	mov.u32 	%r18, %r9;
	@%p7 bra 	$L__BB1_4;
$L__BB1_7:
	setp.ne.s32 	%p8, %r1, 0;
	@%p8 bra 	$L__BB1_10;
	ld.shared.f64 	%fd5, [_ZZ13reduce_kernelE5cache];
$L__BB1_9:
	ld.global.f64 	%fd10, [%rd1];
	setp.lt.f64 	%p9, %fd5, %fd10;
	selp.f64 	%fd11, %fd5, %fd10, %p9;
	mov.b64 	%rd7, %fd10;
	mov.b64 	%rd8, %fd11;
	atom.relaxed.global.cas.b64 	%rd9, [%rd1], %rd7, %rd8;
	mov.b64 	%fd12, %rd9;
	setp.neu.f64 	%p10, %fd10, %fd12;
	@%p10 bra 	$L__BB1_9;
$L__BB1_10:
	ret;

}


// ===== COMPILED SASS (sm_100) =====

	.target	sm_100

	.elftype	@"ET_EXEC"


//--------------------- .note.nv.tkinfo           --------------------------
	.section	.note.nv.tkinfo,"",@"SHT_NOTE"
	.sectionflags	@"SHF_NOTE_NV_TKINFO"
	.tkinfo
        /*0018*/ 	.word	0x00000002
        /*0030*/ 	.string	""
        /*0030*/ 	.string	"ptxas"
        /*0030*/ 	.string	"Cuda compilation tools, release 13.0, V13.0.88"
        /*0030*/ 	.string	"Build cuda_13.0.r13.0/compiler.36424714_0"
        /*0030*/ 	.string	"-arch sm_100 -m 64 "



//--------------------- .note.nv.cuinfo           --------------------------
	.section	.note.nv.cuinfo,"",@"SHT_NOTE"
	.sectionflags	@"SHF_NOTE_NV_CUINFO"
        /*0018*/ 	.short	0x0002
        /*001a*/ 	.short	0x0064
        /*001c*/ 	.short	0x0082
	.zero		2


//--------------------- .nv.info                  --------------------------
	.section	.nv.info,"",@"SHT_CUDA_INFO"
	.align	4


	//----- nvinfo : EIATTR_REGCOUNT
	.align		4
        /*0000*/ 	.byte	0x04, 0x2f
        /*0002*/ 	.short	(.L_1 - .L_0)
	.align		4
.L_0:
        /*0004*/ 	.word	index@(map_step_2para_1resp_kernel)
        /*0008*/ 	.word	0x00000012


	//----- nvinfo : EIATTR_FRAME_SIZE
	.align		4
.L_1:
        /*000c*/ 	.byte	0x04, 0x11
        /*000e*/ 	.short	(.L_3 - .L_2)
	.align		4
.L_2:
        /*0010*/ 	.word	index@($__internal_0_$__cuda_sm20_dsqrt_rn_f64_mediumpath_v1)
        /*0014*/ 	.word	0x00000000


	//----- nvinfo : EIATTR_FRAME_SIZE
	.align		4
.L_3:
        /*0018*/ 	.byte	0x04, 0x11
        /*001a*/ 	.short	(.L_5 - .L_4)
	.align		4
.L_4:
        /*001c*/ 	.word	index@(map_step_2para_1resp_kernel)
        /*0020*/ 	.word	0x00000000


	//----- nvinfo : EIATTR_REGCOUNT
	.align		4
.L_5:
        /*0024*/ 	.byte	0x04, 0x2f
        /*0026*/ 	.short	(.L_7 - .L_6)
	.align		4
.L_6:
        /*0028*/ 	.word	index@(reduce_kernel)
        /*002c*/ 	.word	0x0000000e


	//----- nvinfo : EIATTR_FRAME_SIZE
	.align		4
.L_7:
        /*0030*/ 	.byte	0x04, 0x11
        /*0032*/ 	.short	(.L_9 - .L_8)
	.align		4
.L_8:
        /*0034*/ 	.word	index@(reduce_kernel)
        /*0038*/ 	.word	0x00000000


	//----- nvinfo : EIATTR_MIN_STACK_SIZE
	.align		4
.L_9:
        /*003c*/ 	.byte	0x04, 0x12
        /*003e*/ 	.short	(.L_11 - .L_10)
	.align		4
.L_10:
        /*0040*/ 	.word	index@(reduce_kernel)
        /*0044*/ 	.word	0x00000000


	//----- nvinfo : EIATTR_MIN_STACK_SIZE
	.align		4
.L_11:
        /*0048*/ 	.byte	0x04, 0x12
        /*004a*/ 	.short	(.L_13 - .L_12)
	.align		4
.L_12:
        /*004c*/ 	.word	index@(map_step_2para_1resp_kernel)
        /*0050*/ 	.word	0x00000000
.L_13:


//--------------------- .nv.compat                --------------------------
	.section	.nv.compat,"",@"SHT_CUDA_COMPAT_INFO"
	.align	4
        /*0000*/ 	.byte	0x02, 0x09, 0x00, 0x00, 0x02, 0x02, 0x01, 0x00, 0x02, 0x05, 0x05, 0x00, 0x03, 0x07, 0x01, 0x01
        /*0010*/ 	.byte	0x02, 0x03, 0x00, 0x00, 0x02, 0x06, 0x01, 0x00, 0x04, 0x0b, 0x08, 0x00, 0x01, 0x00, 0x00, 0x00
        /*0020*/ 	.byte	0x00, 0x00, 0x00, 0x00


//--------------------- .nv.info.reduce_kernel    --------------------------
	.section	.nv.info.reduce_kernel,"",@"SHT_CUDA_INFO"
	.sectionflags	@""
	.align	4


	//----- nvinfo : EIATTR_CUDA_API_VERSION
	.align		4
        /*0000*/ 	.byte	0x04, 0x37
        /*0002*/ 	.short	(.L_15 - .L_14)
.L_14:
        /*0004*/ 	.word	0x00000082


	//----- nvinfo : EIATTR_KPARAM_INFO
	.align		4
.L_15:
        /*0008*/ 	.byte	0x04, 0x17
        /*000a*/ 	.short	(.L_17 - .L_16)
.L_16:
        /*000c*/ 	.word	0x00000000
        /*0010*/ 	.short	0x0002
        /*0012*/ 	.short	0x0010
        /*0014*/ 	.byte	0x00, 0xf0, 0x11, 0x00


	//----- nvinfo : EIATTR_KPARAM_INFO
	.align		4
.L_17:
        /*0018*/ 	.byte	0x04, 0x17
        /*001a*/ 	.short	(.L_19 - .L_18)
.L_18:
        /*001c*/ 	.word	0x00000000
        /*0020*/ 	.short	0x0001
        /*0022*/ 	.short	0x0008
        /*0024*/ 	.byte	0x00, 0xf5, 0x21, 0x00


	//----- nvinfo : EIATTR_KPARAM_INFO
	.align		4
.L_19:
        /*0028*/ 	.byte	0x04, 0x17
        /*002a*/ 	.short	(.L_21 - .L_20)
.L_20:
        /*002c*/ 	.word	0x00000000
        /*0030*/ 	.short	0x0000
        /*0032*/ 	.short	0x0000
        /*0034*/ 	.byte	0x00, 0xf5, 0x21, 0x00


	//----- nvinfo : EIATTR_SPARSE_MMA_MASK
	.align		4
.L_21:
        /*0038*/ 	.byte	0x03, 0x50
        /*003a*/ 	.short	0x0000


	//----- nvinfo : EIATTR_MAXREG_COUNT
	.align		4
        /*003c*/ 	.byte	0x03, 0x1b
        /*003e*/ 	.short	0x00ff


	//----- nvinfo : EIATTR_NUM_BARRIERS
	.align		4
        /*0040*/ 	.byte	0x02, 0x4c
        /*0042*/ 	.byte	0x01
	.zero		1


	//----- nvinfo : EIATTR_MERCURY_ISA_VERSION
	.align		4
        /*0044*/ 	.byte	0x03, 0x5f
        /*0046*/ 	.short	0x0101


	//----- nvinfo : EIATTR_VRC_CTA_INIT_COUNT
	.align		4
        /*0048*/ 	.byte	0x02, 0x4a
	.zero		1
	.zero		1


	//----- nvinfo : EIATTR_EXIT_INSTR_OFFSETS
	.align		4
        /*004c*/ 	.byte	0x04, 0x1c
        /*004e*/ 	.short	(.L_23 - .L_22)


	//   ....[0]....
.L_22:
        /*0050*/ 	.word	0x000002e0


	//   ....[1]....
        /*0054*/ 	.word	0x000003c0


	//----- nvinfo : EIATTR_CRS_STACK_SIZE
	.align		4
.L_23:
        /*0058*/ 	.byte	0x04, 0x1e
        /*005a*/ 	.short	(.L_25 - .L_24)
.L_24:
        /*005c*/ 	.word	0x00000000


	//----- nvinfo : EIATTR_CBANK_PARAM_SIZE
	.align		4
.L_25:
        /*0060*/ 	.byte	0x03, 0x19
        /*0062*/ 	.short	0x0014


	//----- nvinfo : EIATTR_PARAM_CBANK
	.align		4
        /*0064*/ 	.byte	0x04, 0x0a
        /*0066*/ 	.short	(.L_27 - .L_26)
	.align		4
.L_26:
        /*0068*/ 	.word	index@(.nv.constant0.reduce_kernel)
        /*006c*/ 	.short	0x0380
        /*006e*/ 	.short	0x0014


	//----- nvinfo : EIATTR_SW_WAR
	.align		4
.L_27:
        /*0070*/ 	.byte	0x04, 0x36
        /*0072*/ 	.short	(.L_29 - .L_28)
.L_28:
        /*0074*/ 	.word	0x00000008
.L_29:


//--------------------- .nv.info.map_step_2para_1resp_kernel --------------------------
	.section	.nv.info.map_step_2para_1resp_kernel,"",@"SHT_CUDA_INFO"
	.sectionflags	@""
	.align	4


	//----- nvinfo : EIATTR_CUDA_API_VERSION
	.align		4
        /*0000*/ 	.byte	0x04, 0x37
        /*0002*/ 	.short	(.L_31 - .L_30)
.L_30:
        /*0004*/ 	.word	0x00000082


	//----- nvinfo : EIATTR_KPARAM_INFO
	.align		4
.L_31:
        /*0008*/ 	.byte	0x04, 0x17
        /*000a*/ 	.short	(.L_33 - .L_32)
.L_32:
        /*000c*/ 	.word	0x00000000
        /*0010*/ 	.short	0x0005
        /*0012*/ 	.short	0x001c
        /*0014*/ 	.byte	0x00, 0xf0, 0x11, 0x00


	//----- nvinfo : EIATTR_KPARAM_INFO
	.align		4
.L_33:
        /*0018*/ 	.byte	0x04, 0x17
        /*001a*/ 	.short	(.L_35 - .L_34)
.L_34:
        /*001c*/ 	.word	0x00000000
        /*0020*/ 	.short	0x0004
        /*0022*/ 	.short	0x0018
        /*0024*/ 	.byte	0x00, 0xf0, 0x11, 0x00


	//----- nvinfo : EIATTR_KPARAM_INFO
	.align		4
.L_35:
        /*0028*/ 	.byte	0x04, 0x17
        /*002a*/ 	.short	(.L_37 - .L_36)
.L_36:
        /*002c*/ 	.word	0x00000000
        /*0030*/ 	.short	0x0003
        /*0032*/ 	.short	0x0014
        /*0034*/ 	.byte	0x00, 0xf0, 0x11, 0x00


	//----- nvinfo : EIATTR_KPARAM_INFO
	.align		4
.L_37:
        /*0038*/ 	.byte	0x04, 0x17
        /*003a*/ 	.short	(.L_39 - .L_38)
.L_38:
        /*003c*/ 	.word	0x00000000
        /*0040*/ 	.short	0x0002
        /*0042*/ 	.short	0x0010
        /*0044*/ 	.byte	0x00, 0xf0, 0x11, 0x00


	//----- nvinfo : EIATTR_KPARAM_INFO
	.align		4
.L_39:
        /*0048*/ 	.byte	0x04, 0x17
        /*004a*/ 	.short	(.L_41 - .L_40)
.L_40:
        /*004c*/ 	.word	0x00000000
        /*0050*/ 	.short	0x0001
        /*0052*/ 	.short	0x0008
        /*0054*/ 	.byte	0x00, 0xf5, 0x21, 0x00


	//----- nvinfo : EIATTR_KPARAM_INFO
	.align		4
.L_41:
        /*0058*/ 	.byte	0x04, 0x17
        /*005a*/ 	.short	(.L_43 - .L_42)
.L_42:
        /*005c*/ 	.word	0x00000000
        /*0060*/ 	.short	0x0000
        /*0062*/ 	.short	0x0000
        /*0064*/ 	.byte	0x00, 0xf5, 0x21, 0x00


	//----- nvinfo : EIATTR_SPARSE_MMA_MASK
	.align		4
.L_43:
        /*0068*/ 	.byte	0x03, 0x50
        /*006a*/ 	.short	0x0000


	//----- nvinfo : EIATTR_MAXREG_COUNT
	.align		4
        /*006c*/ 	.byte	0x03, 0x1b
        /*006e*/ 	.short	0x00ff


	//----- nvinfo : EIATTR_MERCURY_ISA_VERSION
	.align		4
        /*0070*/ 	.byte	0x03, 0x5f
        /*0072*/ 	.short	0x0101


	//----- nvinfo : EIATTR_VRC_CTA_INIT_COUNT
	.align		4
        /*0074*/ 	.byte	0x02, 0x4a
	.zero		1
	.zero		1


	//----- nvinfo : EIATTR_EXIT_INSTR_OFFSETS
	.align		4
        /*0078*/ 	.byte	0x04, 0x1c
        /*007a*/ 	.short	(.L_45 - .L_44)


	//   ....[0]....
.L_44:
        /*007c*/ 	.word	0x00000070


	//   ....[1]....
        /*0080*/ 	.word	0x000002f0


	//----- nvinfo : EIATTR_CRS_STACK_SIZE
	.align		4
.L_45:
        /*0084*/ 	.byte	0x04, 0x1e
        /*0086*/ 	.short	(.L_47 - .L_46)
.L_46:
        /*0088*/ 	.word	0x00000000


	//----- nvinfo : EIATTR_CBANK_PARAM_SIZE
	.align		4
.L_47:
        /*008c*/ 	.byte	0x03, 0x19
        /*008e*/ 	.short	0x0020


	//----- nvinfo : EIATTR_PARAM_CBANK
	.align		4
        /*0090*/ 	.byte	0x04, 0x0a
        /*0092*/ 	.short	(.L_49 - .L_48)
	.align		4
.L_48:
        /*0094*/ 	.word	index@(.nv.constant0.map_step_2para_1resp_kernel)
        /*0098*/ 	.short	0x0380
        /*009a*/ 	.short	0x0020


	//----- nvinfo : EIATTR_SW_WAR
	.align		4
.L_49:
        /*009c*/ 	.byte	0x04, 0x36
        /*009e*/ 	.short	(.L_51 - .L_50)
.L_50:
        /*00a0*/ 	.word	0x00000008
.L_51:


//--------------------- .nv.callgraph             --------------------------
	.section	.nv.callgraph,"",@"SHT_CUDA_CALLGRAPH"
	.align	4
	.sectionentsize	8
	.align		4
        /*0000*/ 	.word	0x00000000
	.align		4
        /*0004*/ 	.word	0xffffffff
	.align		4
        /*0008*/ 	.word	0x00000000
	.align		4
        /*000c*/ 	.word	0xfffffffe
	.align		4
        /*0010*/ 	.word	0x00000000
	.align		4
        /*0014*/ 	.word	0xfffffffd
	.align		4
        /*0018*/ 	.word	0x00000000
	.align		4
        /*001c*/ 	.word	0xfffffffc


//--------------------- .text.reduce_kernel       --------------------------
	.section	.text.reduce_kernel,"ax",@progbits
	.align	128
        .global         reduce_kernel
        .type           reduce_kernel,@function
        .size           reduce_kernel,(.L_x_15 - reduce_kernel)
        .other          reduce_kernel,@"STO_CUDA_ENTRY STV_DEFAULT"
reduce_kernel:
.text.reduce_kernel:
[----:B------:R-:W-:Y:S08]  /*0000*/  LDC R1, c[0x0][0x37c] ;  /* 0x0000df00ff017b82 */ /* 0x000ff00000000800 */
[----:B------:R-:W0:Y:S01]  /*0010*/  LDC.64 R2, c[0x0][0x388] ;  /* 0x0000e200ff027b82 */ /* 0x000e220000000a00 */
[----:B------:R-:W0:Y:S01]  /*0020*/  LDCU.64 UR6, c[0x0][0x358] ;  /* 0x00006b00ff0677ac */ /* 0x000e220008000a00 */
[----:B------:R-:W1:Y:S01]  /*0030*/  S2R R9, SR_TID.X ;  /* 0x0000000000097919 */ /* 0x000e620000002100 */
[----:B------:R-:W2:Y:S01]  /*0040*/  LDCU UR5, c[0x0][0x390] ;  /* 0x00007200ff0577ac */ /* 0x000ea20008000800 */
[----:B0-----:R-:W5:Y:S04]  /*0050*/  LDG.E.64 R2, desc[UR6][R2.64] ;  /* 0x0000000602027981 */ /* 0x001f68000c1e1b00 */
[----:B------:R-:W1:Y:S01]  /*0060*/  S2UR UR4, SR_CTAID.X ;  /* 0x00000000000479c3 */ /* 0x000e620000002500 */
[----:B------:R-:W-:Y:S07]  /*0070*/  BSSY.RECONVERGENT B0, `(.L_x_0) ;  /* 0x0000010000007945 */ /* 0x000fee0003800200 */
[----:B------:R-:W1:Y:S02]  /*0080*/  LDC R8, c[0x0][0x360] ;  /* 0x0000d800ff087b82 */ /* 0x000e640000000800 */
[----:B-1----:R-:W-:-:S05]  /*0090*/  IMAD R0, R8, UR4, R9 ;  /* 0x0000000408007c24 */ /* 0x002fca000f8e0209 */
[----:B--2---:R-:W-:-:S13]  /*00a0*/  ISETP.GE.AND P0, PT, R0, UR5, PT ;  /* 0x0000000500007c0c */ /* 0x004fda000bf06270 */
[----:B------:R-:W-:Y:S05]  /*00b0*/  @P0 BRA `(.L_x_1) ;  /* 0x00000000002c0947 */ /* 0x000fea0003800000 */
[----:B------:R-:W0:Y:S01]  /*00c0*/  LDC.64 R6, c[0x0][0x380] ;  /* 0x0000e000ff067b82 */ /* 0x000e220000000a00 */
[----:B------:R-:W1:Y:S02]  /*00d0*/  LDCU UR4, c[0x0][0x370] ;  /* 0x00006e00ff0477ac */ /* 0x000e640008000800 */
[----:B-1----:R-:W-:-:S07]  /*00e0*/  IMAD R11, R8, UR4, RZ ;  /* 0x00000004080b7c24 */ /* 0x002fce000f8e02ff */
.L_x_2:
[----:B0-----:R-:W-:-:S06]  /*00f0*/  IMAD.WIDE R4, R0, 0x8, R6 ;  /* 0x0000000800047825 */ /* 0x001fcc00078e0206 */
[----:B------:R-:W2:Y:S01]  /*0100*/  LDG.E.64 R4, desc[UR6][R4.64] ;  /* 0x0000000604047981 */ /* 0x000ea2000c1e1b00 */
[----:B------:R-:W-:-:S05]  /*0110*/  IMAD.IADD R0, R11, 0x1, R0 ;  /* 0x000000010b007824 */ /* 0x000fca00078e0200 */
[----:B------:R-:W-:Y:S01]  /*0120*/  ISETP.GE.AND P1, PT, R0, UR5, PT ;  /* 0x0000000500007c0c */ /* 0x000fe2000bf26270 */
[----:B--2--5:R-:W-:-:S06]  /*0130*/  DSETP.GEU.AND P0, PT, R4, R2, PT ;  /* 0x000000020400722a */ /* 0x024fcc0003f0e000 */
[----:B------:R-:W-:Y:S02]  /*0140*/  FSEL R2, R4, R2, !P0 ;  /* 0x0000000204027208 */ /* 0x000fe40004000000 */
[----:B------:R-:W-:-:S04]  /*0150*/  FSEL R3, R5, R3, !P0 ;  /* 0x0000000305037208 */ /* 0x000fc80004000000 */
[----:B------:R-:W-:Y:S05]  /*0160*/  @!P1 BRA `(.L_x_2) ;  /* 0xfffffffc00e09947 */ /* 0x000fea000383ffff */
.L_x_1:
[----:B------:R-:W-:Y:S05]  /*0170*/  BSYNC.RECONVERGENT B0 ;  /* 0x0000000000007941 */ /* 0x000fea0003800200 */
.L_x_0:
[----:B------:R-:W0:Y:S01]  /*0180*/  S2UR UR5, SR_CgaCtaId ;  /* 0x00000000000579c3 */ /* 0x000e220000008800 */
[----:B------:R-:W-:Y:S01]  /*0190*/  UMOV UR4, 0x400 ;  /* 0x0000040000047882 */ /* 0x000fe20000000000 */
[----:B------:R-:W-:Y:S02]  /*01a0*/  ISETP.GE.U32.AND P1, PT, R8, 0x2, PT ;  /* 0x000000020800780c */ /* 0x000fe40003f26070 */
[----:B------:R-:W-:Y:S01]  /*01b0*/  ISETP.NE.AND P0, PT, R9, RZ, PT ;  /* 0x000000ff0900720c */ /* 0x000fe20003f05270 */
[----:B0-----:R-:W-:-:S06]  /*01c0*/  ULEA UR4, UR5, UR4, 0x18 ;  /* 0x0000000405047291 */ /* 0x001fcc000f8ec0ff */
[----:B------:R-:W-:-:S05]  /*01d0*/  LEA R7, R9, UR4, 0x3 ;  /* 0x0000000409077c11 */ /* 0x000fca000f8e18ff */
[----:B-----5:R0:W-:Y:S01]  /*01e0*/  STS.64 [R7], R2 ;  /* 0x0000000207007388 */ /* 0x0201e20000000a00 */
[----:B------:R-:W-:Y:S06]  /*01f0*/  BAR.SYNC.DEFER_BLOCKING 0x0 ;  /* 0x0000000000007b1d */ /* 0x000fec0000010000 */
[----:B------:R-:W-:Y:S05]  /*0200*/  @!P1 BRA `(.L_x_3) ;  /* 0x0000000000349947 */ /* 0x000fea0003800000 */
.L_x_4:
[----:B------:R-:W-:-:S04]  /*0210*/  SHF.R.U32.HI R6, RZ, 0x1, R8 ;  /* 0x00000001ff067819 */ /* 0x000fc80000011608 */
[----:B------:R-:W-:-:S13]  /*0220*/  ISETP.GE.U32.AND P1, PT, R9, R6, PT ;  /* 0x000000060900720c */ /* 0x000fda0003f26070 */
[----:B------:R-:W-:Y:S01]  /*0230*/  @!P1 IMAD R0, R6, 0x8, R7 ;  /* 0x0000000806009824 */ /* 0x000fe200078e0207 */
[----:B------:R-:W-:Y:S04]  /*0240*/  @!P1 LDS.64 R4, [R7] ;  /* 0x0000000007049984 */ /* 0x000fe80000000a00 */
[----:B0-----:R-:W0:Y:S02]  /*0250*/  @!P1 LDS.64 R2, [R0] ;  /* 0x0000000000029984 */ /* 0x001e240000000a00 */
[----:B0-----:R-:W-:-:S06]  /*0260*/  @!P1 DSETP.GEU.AND P2, PT, R2, R4, PT ;  /* 0x000000040200922a */ /* 0x001fcc0003f4e000 */
[----:B------:R-:W-:Y:S02]  /*0270*/  @!P1 FSEL R2, R2, R4, !P2 ;  /* 0x0000000402029208 */ /* 0x000fe40005000000 */
[----:B------:R-:W-:-:S05]  /*0280*/  @!P1 FSEL R3, R3, R5, !P2 ;  /* 0x0000000503039208 */ /* 0x000fca0005000000 */
[----:B------:R1:W-:Y:S01]  /*0290*/  @!P1 STS.64 [R7], R2 ;  /* 0x0000000207009388 */ /* 0x0003e20000000a00 */
[----:B------:R-:W-:Y:S01]  /*02a0*/  BAR.SYNC.DEFER_BLOCKING 0x0 ;  /* 0x0000000000007b1d */ /* 0x000fe20000010000 */
[----:B------:R-:W-:Y:S01]  /*02b0*/  ISETP.GT.U32.AND P1, PT, R8, 0x3, PT ;  /* 0x000000030800780c */ /* 0x000fe20003f24070 */
[----:B------:R-:W-:-:S12]  /*02c0*/  IMAD.MOV.U32 R8, RZ, RZ, R6 ;  /* 0x000000ffff087224 */ /* 0x000fd800078e0006 */
[----:B-1----:R-:W-:Y:S05]  /*02d0*/  @P1 BRA `(.L_x_4) ;  /* 0xfffffffc00cc1947 */ /* 0x002fea000383ffff */
.L_x_3:
[----:B------:R-:W-:Y:S05]  /*02e0*/  @P0 EXIT ;  /* 0x000000000000094d */ /* 0x000fea0003800000 */
[----:B------:R-:W1:Y:S01]  /*02f0*/  S2UR UR5, SR_CgaCtaId ;  /* 0x00000000000579c3 */ /* 0x000e620000008800 */
[----:B------:R-:W-:-:S07]  /*0300*/  UMOV UR4, 0x400 ;  /* 0x0000040000047882 */ /* 0x000fce0000000000 */
[----:B------:R-:W2:Y:S01]  /*0310*/  LDC.64 R8, c[0x0][0x388] ;  /* 0x0000e200ff087b82 */ /* 0x000ea20000000a00 */
[----:B-1----:R-:W-:-:S09]  /*0320*/  ULEA UR4, UR5, UR4, 0x18 ;  /* 0x0000000405047291 */ /* 0x002fd2000f8ec0ff */
[----:B0-----:R-:W0:Y:S03]  /*0330*/  LDS.64 R2, [UR4] ;  /* 0x00000004ff027984 */ /* 0x001e260008000a00 */
.L_x_5:
[----:B--2---:R-:W0:Y:S01]  /*0340*/  LDG.E.64 R4, desc[UR6][R8.64] ;  /* 0x0000000608047981 */ /* 0x004e22000c1e1b00 */
[----:B------:R-:W-:Y:S05]  /*0350*/  YIELD ;  /* 0x0000000000007946 */ /* 0x000fea0003800000 */
[----:B0-----:R-:W-:-:S06]  /*0360*/  DSETP.GEU.AND P0, PT, R2, R4, PT ;  /* 0x000000040200722a */ /* 0x001fcc0003f0e000 */
[----:B------:R-:W-:Y:S02]  /*0370*/  FSEL R6, R2, R4, !P0 ;  /* 0x0000000402067208 */ /* 0x000fe40004000000 */
[----:B------:R-:W-:-:S06]  /*0380*/  FSEL R7, R3, R5, !P0 ;  /* 0x0000000503077208 */ /* 0x000fcc0004000000 */
[----:B------:R-:W2:Y:S02]  /*0390*/  ATOMG.E.CAS.64.STRONG.GPU PT, R6, [R8], R4, R6 ;  /* 0x00000004080673a9 */ /* 0x000ea400001ee506 */
[----:B--2---:R-:W-:-:S14]  /*03a0*/  DSETP.NEU.AND P0, PT, R4, R6, PT ;  /* 0x000000060400722a */ /* 0x004fdc0003f0d000 */
[----:B------:R-:W-:Y:S05]  /*03b0*/  @P0 BRA `(.L_x_5) ;  /* 0xfffffffc00e00947 */ /* 0x000fea000383ffff */
[----:B------:R-:W-:Y:S05]  /*03c0*/  EXIT ;  /* 0x000000000000794d */ /* 0x000fea0003800000 */
.L_x_6:
[----:B------:R-:W-:-:S00]  /*03d0*/  BRA `(.L_x_6) ;  /* 0xfffffffc00fc7947 */ /* 0x000fc0000383ffff */
[----:B------:R-:W-:-:S00]  /*03e0*/  NOP ;  /* 0x0000000000007918 */ /* 0x000fc00000000000 */
        /* <DEDUP_REMOVED lines=9> */
.L_x_15:


//--------------------- .text.map_step_2para_1resp_kernel --------------------------
	.section	.text.map_step_2para_1resp_kernel,"ax",@progbits
	.align	128
        .global         map_step_2para_1resp_kernel
        .type           map_step_2para_1resp_kernel,@function
        .size           map_step_2para_1resp_kernel,(.L_x_14 - map_step_2para_1resp_kernel)
        .other          map_step_2para_1resp_kernel,@"STO_CUDA_ENTRY STV_DEFAULT"
map_step_2para_1resp_kernel:
.text.map_step_2para_1resp_kernel:
[----:B------:R-:W-:Y:S01]  /*0000*/  LDC R1, c[0x0][0x37c] ;  /* 0x0000df00ff017b82 */ /* 0x000fe20000000800 */
[----:B------:R-:W0:Y:S07]  /*0010*/  S2R R0, SR_TID.X ;  /* 0x0000000000007919 */ /* 0x000e2e0000002100 */
[----:B------:R-:W0:Y:S01]  /*0020*/  S2UR UR4, SR_CTAID.X ;  /* 0x00000000000479c3 */ /* 0x000e220000002500 */
[----:B------:R-:W1:Y:S07]  /*0030*/  LDCU UR5, c[0x0][0x39c] ;  /* 0x00007380ff0577ac */ /* 0x000e6e0008000800 */
[----:B------:R-:W0:Y:S02]  /*0040*/  LDC R3, c[0x0][0x360] ;  /* 0x0000d800ff037b82 */ /* 0x000e240000000800 */
[----:B0-----:R-:W-:-:S05]  /*0050*/  IMAD R0, R3, UR4, R0 ;  /* 0x0000000403007c24 */ /* 0x001fca000f8e0200 */
[----:B-1----:R-:W-:-:S13]  /*0060*/  ISETP.GE.AND P0, PT, R0, UR5, PT ;  /* 0x0000000500007c0c */ /* 0x002fda000bf06270 */
[----:B------:R-:W-:Y:S05]  /*0070*/  @P0 EXIT ;  /* 0x000000000000094d */ /* 0x000fea0003800000 */
[----:B------:R-:W0:Y:S01]  /*0080*/  LDC.64 R2, c[0x0][0x380] ;  /* 0x0000e000ff027b82 */ /* 0x000e220000000a00 */
[----:B------:R-:W1:Y:S01]  /*0090*/  LDCU.64 UR6, c[0x0][0x390] ;  /* 0x00007200ff0677ac */ /* 0x000e620008000a00 */
[----:B------:R-:W2:Y:S01]  /*00a0*/  LDCU.64 UR4, c[0x0][0x358] ;  /* 0x00006b00ff0477ac */ /* 0x000ea20008000a00 */
[----:B-1----:R-:W-:Y:S01]  /*00b0*/  IMAD R5, R0, UR6, RZ ;  /* 0x0000000600057c24 */ /* 0x002fe2000f8e02ff */
[----:B------:R-:W1:Y:S03]  /*00c0*/  LDCU UR6, c[0x0][0x398] ;  /* 0x00007300ff0677ac */ /* 0x000e660008000800 */
[----:B0-----:R-:W-:-:S05]  /*00d0*/  IMAD.WIDE R2, R5, 0x8, R2 ;  /* 0x0000000805027825 */ /* 0x001fca00078e0202 */
[----:B--2---:R-:W2:Y:S04]  /*00e0*/  LDG.E.64 R10, desc[UR4][R2.64+0x8] ;  /* 0x00000804020a7981 */ /* 0x004ea8000c1e1b00 */
[----:B------:R0:W3:Y:S01]  /*00f0*/  LDG.E.64 R6, desc[UR4][R2.64] ;  /* 0x0000000402067981 */ /* 0x0000e2000c1e1b00 */
[----:B------:R-:W-:Y:S01]  /*0100*/  F2F.F64.F32 R4, UR7 ;  /* 0x0000000700047d10 */ /* 0x000fe20008201800 */
[----:B------:R-:W-:Y:S07]  /*0110*/  BSSY.RECONVERGENT B0, `(.L_x_7) ;  /* 0x000001a000007945 */ /* 0x000fee0003800200 */
[----:B-1----:R-:W2:Y:S01]  /*0120*/  F2F.F64.F32 R8, UR6 ;  /* 0x0000000600087d10 */ /* 0x002ea20008201800 */
[----:B0-----:R-:W-:Y:S01]  /*0130*/  IMAD.MOV.U32 R2, RZ, RZ, 0x0 ;  /* 0x00000000ff027424 */ /* 0x001fe200078e00ff */
[----:B------:R-:W-:Y:S01]  /*0140*/  MOV R3, 0x3fd80000 ;  /* 0x3fd8000000037802 */ /* 0x000fe20000000f00 */
[----:B--2---:R-:W-:-:S02]  /*0150*/  DADD R8, R8, -R10 ;  /* 0x0000000008087229 */ /* 0x004fc4000000080a */
[----:B---3--:R-:W-:-:S06]  /*0160*/  DADD R4, R4, -R6 ;  /* 0x0000000004047229 */ /* 0x008fcc0000000806 */
[----:B------:R-:W-:-:S08]  /*0170*/  DMUL R8, R8, R8 ;  /* 0x0000000808087228 */ /* 0x000fd00000000000 */
[----:B------:R-:W-:-:S06]  /*0180*/  DFMA R4, R4, R4, R8 ;  /* 0x000000040404722b */ /* 0x000fcc0000000008 */
[----:B------:R-:W0:Y:S04]  /*0190*/  MUFU.RSQ64H R7, R5 ;  /* 0x0000000500077308 */ /* 0x000e280000001c00 */
[----:B------:R-:W-:-:S05]  /*01a0*/  VIADD R6, R5, 0xfcb00000 ;  /* 0xfcb0000005067836 */ /* 0x000fca0000000000 */
[----:B------:R-:W-:Y:S01]  /*01b0*/  ISETP.GE.U32.AND P0, PT, R6, 0x7ca00000, PT ;  /* 0x7ca000000600780c */ /* 0x000fe20003f06070 */
[----:B0-----:R-:W-:-:S08]  /*01c0*/  DMUL R8, R6, R6 ;  /* 0x0000000606087228 */ /* 0x001fd00000000000 */
[----:B------:R-:W-:-:S08]  /*01d0*/  DFMA R8, R4, -R8, 1 ;  /* 0x3ff000000408742b */ /* 0x000fd00000000808 */
[----:B------:R-:W-:Y:S02]  /*01e0*/  DFMA R2, R8, R2, 0.5 ;  /* 0x3fe000000802742b */ /* 0x000fe40000000002 */
[----:B------:R-:W-:-:S08]  /*01f0*/  DMUL R8, R6, R8 ;  /* 0x0000000806087228 */ /* 0x000fd00000000000 */
[----:B------:R-:W-:-:S08]  /*0200*/  DFMA R8, R2, R8, R6 ;  /* 0x000000080208722b */ /* 0x000fd00000000006 */
[----:B------:R-:W-:Y:S02]  /*0210*/  DMUL R10, R4, R8 ;  /* 0x00000008040a7228 */ /* 0x000fe40000000000 */
[----:B------:R-:W-:Y:S02]  /*0220*/  VIADD R15, R9, 0xfff00000 ;  /* 0xfff00000090f7836 */ /* 0x000fe40000000000 */
[----:B------:R-:W-:-:S04]  /*0230*/  IMAD.MOV.U32 R14, RZ, RZ, R8 ;  /* 0x000000ffff0e7224 */ /* 0x000fc800078e0008 */
[----:B------:R-:W-:-:S08]  /*0240*/  DFMA R12, R10, -R10, R4 ;  /* 0x8000000a0a0c722b */ /* 0x000fd00000000004 */
[----:B------:R-:W-:Y:S01]  /*0250*/  DFMA R2, R12, R14, R10 ;  /* 0x0000000e0c02722b */ /* 0x000fe2000000000a */
[----:B------:R-:W-:Y:S10]  /*0260*/  @!P0 BRA `(.L_x_8) ;  /* 0x0000000000108947 */ /* 0x000ff40003800000 */
[----:B------:R-:W-:-:S07]  /*0270*/  MOV R2, 0x290 ;  /* 0x0000029000027802 */ /* 0x000fce0000000f00 */
[----:B------:R-:W-:Y:S05]  /*0280*/  CALL.REL.NOINC `($__internal_0_$__cuda_sm20_dsqrt_rn_f64_mediumpath_v1) ;  /* 0x00000000001c7944 */ /* 0x000fea0003c00000 */
[----:B------:R-:W-:Y:S01]  /*0290*/  MOV R2, R6 ;  /* 0x0000000600027202 */ /* 0x000fe20000000f00 */
[----:B------:R-:W-:-:S07]  /*02a0*/  IMAD.MOV.U32 R3, RZ, RZ, R7 ;  /* 0x000000ffff037224 */ /* 0x000fce00078e0007 */
.L_x_8:
[----:B------:R-:W-:Y:S05]  /*02b0*/  BSYNC.RECONVERGENT B0 ;  /* 0x0000000000007941 */ /* 0x000fea0003800200 */
.L_x_7:
[----:B------:R-:W0:Y:S02]  /*02c0*/  LDC.64 R4, c[0x0][0x388] ;  /* 0x0000e200ff047b82 */ /* 0x000e240000000a00 */
[----:B0-----:R-:W-:-:S05]  /*02d0*/  IMAD.WIDE R4, R0, 0x8, R4 ;  /* 0x0000000800047825 */ /* 0x001fca00078e0204 */
[----:B------:R-:W-:Y:S01]  /*02e0*/  STG.E.64 desc[UR4][R4.64], R2 ;  /* 0x0000000204007986 */ /* 0x000fe2000c101b04 */
[----:B------:R-:W-:Y:S05]  /*02f0*/  EXIT ;  /* 0x000000000000794d */ /* 0x000fea0003800000 */
        .weak           $__internal_0_$__cuda_sm20_dsqrt_rn_f64_mediumpath_v1
        .type           $__internal_0_$__cuda_sm20_dsqrt_rn_f64_mediumpath_v1,@function
        .size           $__internal_0_$__cuda_sm20_dsqrt_rn_f64_mediumpath_v1,(.L_x_14 - $__internal_0_$__cuda_sm20_dsqrt_rn_f64_mediumpath_v1)
$__internal_0_$__cuda_sm20_dsqrt_rn_f64_mediumpath_v1:
[----:B------:R-:W-:Y:S01]  /*0300*/  ISETP.GE.U32.AND P0, PT, R6, -0x3400000, PT ;  /* 0xfcc000000600780c */ /* 0x000fe20003f06070 */
[----:B------:R-:W-:Y:S01]  /*0310*/  BSSY.RECONVERGENT B1, `(.L_x_9) ;  /* 0x0000024000017945 */ /* 0x000fe20003800200 */
[----:B------:R-:W-:-:S11]  /*0320*/  IMAD.MOV.U32 R9, RZ, RZ, R15 ;  /* 0x000000ffff097224 */ /* 0x000fd600078e000f */
[----:B------:R-:W-:Y:S05]  /*0330*/  @!P0 BRA `(.L_x_10) ;  /* 0x0000000000208947 */ /* 0x000fea0003800000 */
[----:B------:R-:W-:-:S10]  /*0340*/  DFMA.RM R8, R12, R8, R10 ;  /* 0x000000080c08722b */ /* 0x000fd4000000400a */
[----:B------:R-:W-:-:S04]  /*0350*/  IADD3 R6, P0, PT, R8, 0x1, RZ ;  /* 0x0000000108067810 */ /* 0x000fc80007f1e0ff */
[----:B------:R-:W-:-:S06]  /*0360*/  IADD3.X R7, PT, PT, RZ, R9, RZ, P0, !PT ;  /* 0x00000009ff077210 */ /* 0x000fcc00007fe4ff */
[----:B------:R-:W-:-:S08]  /*0370*/  DFMA.RP R4, -R8, R6, R4 ;  /* 0x000000060804722b */ /* 0x000fd00000008104 */
[----:B------:R-:W-:-:S06]  /*0380*/  DSETP.GT.AND P0, PT, R4, RZ, PT ;  /* 0x000000ff0400722a */ /* 0x000fcc0003f04000 */
[----:B------:R-:W-:Y:S02]  /*0390*/  FSEL R6, R6, R8, P0 ;  /* 0x0000000806067208 */ /* 0x000fe40000000000 */
[----:B------:R-:W-:Y:S01]  /*03a0*/  FSEL R7, R7, R9, P0 ;  /* 0x0000000907077208 */ /* 0x000fe20000000000 */
[----:B------:R-:W-:Y:S06]  /*03b0*/  BRA `(.L_x_11) ;  /* 0x0000000000647947 */ /* 0x000fec0003800000 */
.L_x_10:
[----:B------:R-:W-:-:S14]  /*03c0*/  DSETP.NE.AND P0, PT, R4, RZ, PT ;  /* 0x000000ff0400722a */ /* 0x000fdc0003f05000 */
[----:B------:R-:W-:Y:S05]  /*03d0*/  @!P0 BRA `(.L_x_12) ;  /* 0x0000000000588947 */ /* 0x000fea0003800000 */
[----:B------:R-:W-:-:S13]  /*03e0*/  ISETP.GE.AND P0, PT, R5, RZ, PT ;  /* 0x000000ff0500720c */ /* 0x000fda0003f06270 */
[----:B------:R-:W-:Y:S01]  /*03f0*/  @!P0 IMAD.MOV.U32 R6, RZ, RZ, 0x0 ;  /* 0x00000000ff068424 */ /* 0x000fe200078e00ff */
[----:B------:R-:W-:Y:S01]  /*0400*/  @!P0 MOV R7, 0xfff80000 ;  /* 0xfff8000000078802 */ /* 0x000fe20000000f00 */
[----:B------:R-:W-:Y:S06]  /*0410*/  @!P0 BRA `(.L_x_11) ;  /* 0x00000000004c8947 */ /* 0x000fec0003800000 */
[----:B------:R-:W-:-:S13]  /*0420*/  ISETP.GT.AND P0, PT, R5, 0x7fefffff, PT ;  /* 0x7fefffff0500780c */ /* 0x000fda0003f04270 */
[----:B------:R-:W-:Y:S05]  /*0430*/  @P0 BRA `(.L_x_12) ;  /* 0x0000000000400947 */ /* 0x000fea0003800000 */
[----:B------:R-:W-:Y:S01]  /*0440*/  DMUL R4, R4, 8.11296384146066816958e+31 ;  /* 0x4690000004047828 */ /* 0x000fe20000000000 */
[----:B------:R-:W-:Y:S01]  /*0450*/  IMAD.MOV.U32 R6, RZ, RZ, RZ ;  /* 0x000000ffff067224 */ /* 0x000fe200078e00ff */
[----:B------:R-:W-:Y:S01]  /*0460*/  MOV R10, 0x0 ;  /* 0x00000000000a7802 */ /* 0x000fe20000000f00 */
[----:B------:R-:W-:-:S03]  /*0470*/  IMAD.MOV.U32 R11, RZ, RZ, 0x3fd80000 ;  /* 0x3fd80000ff0b7424 */ /* 0x000fc600078e00ff */
[----:B------:R-:W0:Y:S02]  /*0480*/  MUFU.RSQ64H R7, R5 ;  /* 0x0000000500077308 */ /* 0x000e240000001c00 */
[----:B0-----:R-:W-:-:S08]  /*0490*/  DMUL R8, R6, R6 ;  /* 0x0000000606087228 */ /* 0x001fd00000000000 */
[----:B------:R-:W-:-:S08]  /*04a0*/  DFMA R8, R4, -R8, 1 ;  /* 0x3ff000000408742b */ /* 0x000fd00000000808 */
[----:B------:R-:W-:Y:S02]  /*04b0*/  DFMA R10, R8, R10, 0.5 ;  /* 0x3fe00000080a742b */ /* 0x000fe4000000000a */
[----:B------:R-:W-:-:S08]  /*04c0*/  DMUL R8, R6, R8 ;  /* 0x0000000806087228 */ /* 0x000fd00000000000 */
[----:B------:R-:W-:-:S08]  /*04d0*/  DFMA R8, R10, R8, R6 ;  /* 0x000000080a08722b */ /* 0x000fd00000000006 */
[----:B------:R-:W-:Y:S02]  /*04e0*/  DMUL R6, R4, R8 ;  /* 0x0000000804067228 */ /* 0x000fe40000000000 */
[----:B------:R-:W-:-:S06]  /*04f0*/  IADD3 R9, PT, PT, R9, -0x100000, RZ ;  /* 0xfff0000009097810 */ /* 0x000fcc0007ffe0ff */
[----:B------:R-:W-:-:S08]  /*0500*/  DFMA R10, R6, -R6, R4 ;  /* 0x80000006060a722b */ /* 0x000fd00000000004 */
[----:B------:R-:W-:-:S10]  /*0510*/  DFMA R6, R8, R10, R6 ;  /* 0x0000000a0806722b */ /* 0x000fd40000000006 */
[----:B------:R-:W-:Y:S01]  /*0520*/  VIADD R7, R7, 0xfcb00000 ;  /* 0xfcb0000007077836 */ /* 0x000fe20000000000 */
[----:B------:R-:W-:Y:S06]  /*0530*/  BRA `(.L_x_11) ;  /* 0x0000000000047947 */ /* 0x000fec0003800000 */
.L_x_12:
[----:B------:R-:W-:-:S11]  /*0540*/  DADD R6, R4, R4 ;  /* 0x0000000004067229 */ /* 0x000fd60000000004 */
.L_x_11:
[----:B------:R-:W-:Y:S05]  /*0550*/  BSYNC.RECONVERGENT B1 ;  /* 0x0000000000017941 */ /* 0x000fea0003800200 */
.L_x_9:
[----:B------:R-:W-:-:S04]  /*0560*/  MOV R3, 0x0 ;  /* 0x0000000000037802 */ /* 0x000fc80000000f00 */
[----:B------:R-:W-:Y:S05]  /*0570*/  RET.REL.NODEC R2 `(map_step_2para_1resp_kernel) ;  /* 0xfffffff802a07950 */ /* 0x000fea0003c3ffff */
.L_x_13:
        /* <DEDUP_REMOVED lines=16> */
.L_x_14:


//--------------------- .nv.shared.reduce_kernel  --------------------------
	.section	.nv.shared.reduce_kernel,"aw",@nobits
	.sectionflags	@""
	.align	8
.nv.shared.reduce_kernel:
	.zero		3072


//--------------------- .nv.shared.reserved.0     --------------------------
	.section	.nv.shared.reserved.0,"aw",@nobits
	.weak		__nv_reservedSMEM_offset_0_alias
	.size		__nv_reservedSMEM_offset_0_alias, 0, 64
	.other		__nv_reservedSMEM_offset_0_alias,@"STO_CUDA_RESERVED_SHARED STV_DEFAULT"
__nv_reservedSMEM_offset_0_alias:
	.zero		0
	.zero		64


//--------------------- .nv.constant0.reduce_kernel --------------------------
	.section	.nv.constant0.reduce_kernel,"a",@progbits
	.sectionflags	@""
	.align	4
.nv.constant0.reduce_kernel:
	.zero		916


//--------------------- .nv.constant0.map_step_2para_1resp_kernel --------------------------
	.section	.nv.constant0.map_step_2para_1resp_kernel,"a",@progbits
	.sectionflags	@""
	.align	4
.nv.constant0.map_step_2para_1resp_kernel:
	.zero		928


//--------------------- SYMBOLS --------------------------

	.type		.nv.reservedSmem.offset0,@object
	.size		.nv.reservedSmem.offset0,0x4
	.type		.nv.reservedSmem.cap,@object
	.size		.nv.reservedSmem.cap,0x4
